//
// Generated by NVIDIA NVVM Compiler
//
// Compiler Build ID: CL-36424714
// Cuda compilation tools, release 13.0, V13.0.88
// Based on NVVM 20.0.0
//

.version 9.0
.target sm_100
.address_size 64

	// .globl	_Z7index2DPfii

.visible .entry _Z7index2DPfii(
	.param .u64 .ptr .align 1 _Z7index2DPfii_param_0,
	.param .u32 _Z7index2DPfii_param_1,
	.param .u32 _Z7index2DPfii_param_2
)
{
	.reg .pred 	%p<4>;
	.reg .b32 	%r<10>;
	.reg .b32 	%f<2>;
	.reg .b64 	%rd<5>;

	ld.param.u64 	%rd1, [_Z7index2DPfii_param_0];
	ld.param.u32 	%r3, [_Z7index2DPfii_param_1];
	ld.param.u32 	%r4, [_Z7index2DPfii_param_2];
	mov.u32 	%r5, %tid.x;
	mov.u32 	%r1, %tid.y;
	mov.u32 	%r6, %ctaid.x;
	mov.u32 	%r7, %ntid.x;
	mad.lo.s32 	%r2, %r6, %r7, %r5;
	setp.ge.s32 	%p1, %r2, %r3;
	setp.ge.s32 	%p2, %r1, %r4;
	or.pred  	%p3, %p1, %p2;
	@%p3 bra 	$L__BB0_2;
	cvta.to.global.u64 	%rd2, %rd1;
	mad.lo.s32 	%r8, %r3, %r1, %r2;
	add.s32 	%r9, %r2, %r1;
	cvt.rn.f32.s32 	%f1, %r9;
	mul.wide.s32 	%rd3, %r8, 4;
	add.s64 	%rd4, %rd2, %rd3;
	st.global.f32 	[%rd4], %f1;
$L__BB0_2:
	ret;

}
	// .globl	_Z13matrixProcessPfiif
.visible .entry _Z13matrixProcessPfiif(
	.param .u64 .ptr .align 1 _Z13matrixProcessPfiif_param_0,
	.param .u32 _Z13matrixProcessPfiif_param_1,
	.param .u32 _Z13matrixProcessPfiif_param_2,
	.param .f32 _Z13matrixProcessPfiif_param_3
)
{
	.reg .pred 	%p<4>;
	.reg .b32 	%r<15>;
	.reg .b32 	%f<4>;
	.reg .b64 	%rd<5>;

	ld.param.u64 	%rd1, [_Z13matrixProcessPfiif_param_0];
	ld.param.u32 	%r3, [_Z13matrixProcessPfiif_param_1];
	ld.param.u32 	%r4, [_Z13matrixProcessPfiif_param_2];
	ld.param.f32 	%f1, [_Z13matrixProcessPfiif_param_3];
	mov.u32 	%r6, %ctaid.x;
	mov.u32 	%r7, %ntid.x;
	mov.u32 	%r8, %tid.x;
	mad.lo.s32 	%r1, %r6, %r7, %r8;
	mov.u32 	%r9, %ctaid.y;
	mov.u32 	%r10, %ntid.y;
	mov.u32 	%r11, %tid.y;
	mad.lo.s32 	%r12, %r9, %r10, %r11;
	setp.ge.s32 	%p1, %r1, %r3;
	setp.ge.s32 	%p2, %r12, %r4;
	or.pred  	%p3, %p1, %p2;
	@%p3 bra 	$L__BB1_2;
	cvta.to.global.u64 	%rd2, %rd1;
	mad.lo.s32 	%r13, %r3, %r12, %r1;
	add.s32 	%r14, %r12, %r1;
	cvt.rn.f32.s32 	%f2, %r14;
	mul.f32 	%f3, %f1, %f2;
	mul.wide.s32 	%rd3, %r13, 4;
	add.s64 	%rd4, %rd2, %rd3;
	st.global.f32 	[%rd4], %f3;
$L__BB1_2:
	ret;

}
	// .globl	_Z13volumeProcessPfiii
.visible .entry _Z13volumeProcessPfiii(
	.param .u64 .ptr .align 1 _Z13volumeProcessPfiii_param_0,
	.param .u32 _Z13volumeProcessPfiii_param_1,
	.param .u32 _Z13volumeProcessPfiii_param_2,
	.param .u32 _Z13volumeProcessPfiii_param_3
)
{
	.reg .pred 	%p<6>;
	.reg .b32 	%r<22>;
	.reg .b32 	%f<2>;
	.reg .b64 	%rd<5>;

	ld.param.u64 	%rd1, [_Z13volumeProcessPfiii_param_0];
	ld.param.u32 	%r4, [_Z13volumeProcessPfiii_param_1];
	ld.param.u32 	%r6, [_Z13volumeProcessPfiii_param_2];
	ld.param.u32 	%r7, [_Z13volumeProcessPfiii_param_3];
	mov.u32 	%r8, %tid.x;
	mov.u32 	%r9, %tid.y;
	mov.u32 	%r10, %tid.z;
	mov.u32 	%r11, %ctaid.x;
	mov.u32 	%r12, %ctaid.y;
	mov.u32 	%r13, %ctaid.z;
	mov.u32 	%r14, %ntid.x;
	mad.lo.s32 	%r1, %r11, %r14, %r8;
	mov.u32 	%r15, %ntid.y;
	mad.lo.s32 	%r16, %r12, %r15, %r9;
	mov.u32 	%r17, %ntid.z;
	mad.lo.s32 	%r3, %r13, %r17, %r10;
	setp.ge.s32 	%p1, %r1, %r4;
	setp.ge.s32 	%p2, %r16, %r6;
	or.pred  	%p3, %p1, %p2;
	setp.ge.s32 	%p4, %r3, %r7;
	or.pred  	%p5, %p3, %p4;
	@%p5 bra 	$L__BB2_2;
	cvta.to.global.u64 	%rd2, %rd1;
	mad.lo.s32 	%r18, %r6, %r3, %r16;
	mad.lo.s32 	%r19, %r18, %r4, %r1;
	add.s32 	%r20, %r1, %r16;
	add.s32 	%r21, %r20, %r3;
	cvt.rn.f32.s32 	%f1, %r21;
	mul.wide.s32 	%rd3, %r19, 4;
	add.s64 	%rd4, %rd2, %rd3;
	st.global.f32 	[%rd4], %f1;
$L__BB2_2:
	ret;

}
	// .globl	_Z13gridStrideAddPKfS0_Pfi
.visible .entry _Z13gridStrideAddPKfS0_Pfi(
	.param .u64 .ptr .align 1 _Z13gridStrideAddPKfS0_Pfi_param_0,
	.param .u64 .ptr .align 1 _Z13gridStrideAddPKfS0_Pfi_param_1,
	.param .u64 .ptr .align 1 _Z13gridStrideAddPKfS0_Pfi_param_2,
	.param .u32 _Z13gridStrideAddPKfS0_Pfi_param_3
)
{
	.reg .pred 	%p<7>;
	.reg .b32 	%r<31>;
	.reg .b32 	%f<16>;
	.reg .b64 	%rd<25>;

	ld.param.u64 	%rd4, [_Z13gridStrideAddPKfS0_Pfi_param_0];
	ld.param.u64 	%rd5, [_Z13gridStrideAddPKfS0_Pfi_param_1];
	ld.param.u64 	%rd6, [_Z13gridStrideAddPKfS0_Pfi_param_2];
	ld.param.u32 	%r12, [_Z13gridStrideAddPKfS0_Pfi_param_3];
	cvta.to.global.u64 	%rd1, %rd6;
	cvta.to.global.u64 	%rd2, %rd5;
	cvta.to.global.u64 	%rd3, %rd4;
	mov.u32 	%r13, %ctaid.x;
	mov.u32 	%r14, %ntid.x;
	mov.u32 	%r15, %tid.x;
	mad.lo.s32 	%r29, %r13, %r14, %r15;
	mov.u32 	%r16, %nctaid.x;
	mul.lo.s32 	%r2, %r16, %r14;
	setp.ge.s32 	%p1, %r29, %r12;
	@%p1 bra 	$L__BB3_7;
	add.s32 	%r17, %r29, %r2;
	max.s32 	%r18, %r12, %r17;
	setp.lt.s32 	%p2, %r17, %r12;
	selp.u32 	%r19, 1, 0, %p2;
	add.s32 	%r20, %r17, %r19;
	sub.s32 	%r21, %r18, %r20;
	div.u32 	%r22, %r21, %r2;
	add.s32 	%r3, %r22, %r19;
	and.b32  	%r23, %r3, 3;
	setp.eq.s32 	%p3, %r23, 3;
	@%p3 bra 	$L__BB3_4;
	add.s32 	%r24, %r3, 1;
	and.b32  	%r25, %r24, 3;
	neg.s32 	%r27, %r25;
$L__BB3_3:
	.pragma "nounroll";
	mul.wide.s32 	%rd7, %r29, 4;
	add.s64 	%rd8, %rd1, %rd7;
	add.s64 	%rd9, %rd2, %rd7;
	add.s64 	%rd10, %rd3, %rd7;
	ld.global.f32 	%f1, [%rd10];
	ld.global.f32 	%f2, [%rd9];
	add.f32 	%f3, %f1, %f2;
	st.global.f32 	[%rd8], %f3;
	add.s32 	%r29, %r29, %r2;
	add.s32 	%r27, %r27, 1;
	setp.ne.s32 	%p4, %r27, 0;
	@%p4 bra 	$L__BB3_3;
$L__BB3_4:
	setp.lt.u32 	%p5, %r3, 3;
	@%p5 bra 	$L__BB3_7;
	mul.wide.s32 	%rd15, %r2, 4;
	shl.b32 	%r26, %r2, 2;
$L__BB3_6:
	mul.wide.s32 	%rd11, %r29, 4;
	add.s64 	%rd12, %rd3, %rd11;
	ld.global.f32 	%f4, [%rd12];
	add.s64 	%rd13, %rd2, %rd11;
	ld.global.f32 	%f5, [%rd13];
	add.f32 	%f6, %f4, %f5;
	add.s64 	%rd14, %rd1, %rd11;
	st.global.f32 	[%rd14], %f6;
	add.s64 	%rd16, %rd12, %rd15;
	ld.global.f32 	%f7, [%rd16];
	add.s64 	%rd17, %rd13, %rd15;
	ld.global.f32 	%f8, [%rd17];
	add.f32 	%f9, %f7, %f8;
	add.s64 	%rd18, %rd14, %rd15;
	st.global.f32 	[%rd18], %f9;
	add.s64 	%rd19, %rd16, %rd15;
	ld.global.f32 	%f10, [%rd19];
	add.s64 	%rd20, %rd17, %rd15;
	ld.global.f32 	%f11, [%rd20];
	add.f32 	%f12, %f10, %f11;
	add.s64 	%rd21, %rd18, %rd15;
	st.global.f32 	[%rd21], %f12;
	add.s64 	%rd22, %rd19, %rd15;
	ld.global.f32 	%f13, [%rd22];
	add.s64 	%rd23, %rd20, %rd15;
	ld.global.f32 	%f14, [%rd23];
	add.f32 	%f15, %f13, %f14;
	add.s64 	%rd24, %rd21, %rd15;
	st.global.f32 	[%rd24], %f15;
	add.s32 	%r29, %r26, %r29;
	setp.lt.s32 	%p6, %r29, %r12;
	@%p6 bra 	$L__BB3_6;
$L__BB3_7:
	ret;

}
	// .globl	_Z15extractDiagonalPfS_ii
.visible .entry _Z15extractDiagonalPfS_ii(
	.param .u64 .ptr .align 1 _Z15extractDiagonalPfS_ii_param_0,
	.param .u64 .ptr .align 1 _Z15extractDiagonalPfS_ii_param_1,
	.param .u32 _Z15extractDiagonalPfS_ii_param_2,
	.param .u32 _Z15extractDiagonalPfS_ii_param_3
)
{
	.reg .pred 	%p<6>;
	.reg .b32 	%r<12>;
	.reg .b32 	%f<2>;
	.reg .b64 	%rd<9>;

	ld.param.u64 	%rd1, [_Z15extractDiagonalPfS_ii_param_0];
	ld.param.u64 	%rd2, [_Z15extractDiagonalPfS_ii_param_1];
	ld.param.u32 	%r2, [_Z15extractDiagonalPfS_ii_param_2];
	ld.param.u32 	%r3, [_Z15extractDiagonalPfS_ii_param_3];
	mov.u32 	%r4, %ctaid.x;
	mov.u32 	%r5, %ntid.x;
	mov.u32 	%r6, %tid.x;
	mad.lo.s32 	%r1, %r4, %r5, %r6;
	mov.u32 	%r7, %ctaid.y;
	mov.u32 	%r8, %ntid.y;
	mov.u32 	%r9, %tid.y;
	mad.lo.s32 	%r10, %r7, %r8, %r9;
	setp.ne.s32 	%p1, %r10, %r1;
	setp.ge.s32 	%p2, %r10, %r3;
	setp.ge.s32 	%p3, %r1, %r2;
	or.pred  	%p4, %p2, %p3;
	or.pred  	%p5, %p4, %p1;
	@%p5 bra 	$L__BB4_2;
	cvta.to.global.u64 	%rd3, %rd1;
	cvta.to.global.u64 	%rd4, %rd2;
	mad.lo.s32 	%r11, %r2, %r1, %r1;
	mul.wide.s32 	%rd5, %r11, 4;
	add.s64 	%rd6, %rd3, %rd5;
	ld.global.f32 	%f1, [%rd6];
	mul.wide.u32 	%rd7, %r1, 4;
	add.s64 	%rd8, %rd4, %rd7;
	st.global.f32 	[%rd8], %f1;
$L__BB4_2:
	ret;

}


// ===== COMPILED SASS (sm_100) =====

	.target	sm_100

	.elftype	@"ET_EXEC"


//--------------------- .note.nv.tkinfo           --------------------------
	.section	.note.nv.tkinfo,"",@"SHT_NOTE"
	.sectionflags	@"SHF_NOTE_NV_TKINFO"
	.tkinfo
        /*0018*/ 	.word	0x00000002
        /*0030*/ 	.string	""
        /*0030*/ 	.string	"ptxas"
        /*0030*/ 	.string	"Cuda compilation tools, release 13.0, V13.0.88"
        /*0030*/ 	.string	"Build cuda_13.0.r13.0/compiler.36424714_0"
        /*0030*/ 	.string	"-arch sm_100 -m 64 "



//--------------------- .note.nv.cuinfo           --------------------------
	.section	.note.nv.cuinfo,"",@"SHT_NOTE"
	.sectionflags	@"SHF_NOTE_NV_CUINFO"
        /*0018*/ 	.short	0x0002
        /*001a*/ 	.short	0x0064
        /*001c*/ 	.short	0x0082
	.zero		2


//--------------------- .nv.info                  --------------------------
	.section	.nv.info,"",@"SHT_CUDA_INFO"
	.align	4


	//----- nvinfo : EIATTR_REGCOUNT
	.align		4
        /*0000*/ 	.byte	0x04, 0x2f
        /*0002*/ 	.short	(.L_1 - .L_0)
	.align		4
.L_0:
        /*0004*/ 	.word	index@(_Z7index2DPfii)
        /*0008*/ 	.word	0x0000000a


	//----- nvinfo : EIATTR_FRAME_SIZE
	.align		4
.L_1:
        /*000c*/ 	.byte	0x04, 0x11
        /*000e*/ 	.short	(.L_3 - .L_2)
	.align		4
.L_2:
        /*0010*/ 	.word	index@(_Z7index2DPfii)
        /*0014*/ 	.word	0x00000000


	//----- nvinfo : EIATTR_REGCOUNT
	.align		4
.L_3:
        /*0018*/ 	.byte	0x04, 0x2f
        /*001a*/ 	.short	(.L_5 - .L_4)
	.align		4
.L_4:
        /*001c*/ 	.word	index@(_Z13matrixProcessPfiif)
        /*0020*/ 	.word	0x00000008


	//----- nvinfo : EIATTR_FRAME_SIZE
	.align		4
.L_5:
        /*0024*/ 	.byte	0x04, 0x11
        /*0026*/ 	.short	(.L_7 - .L_6)
	.align		4
.L_6:
        /*0028*/ 	.word	index@(_Z13matrixProcessPfiif)
        /*002c*/ 	.word	0x00000000


	//----- nvinfo : EIATTR_REGCOUNT
	.align		4
.L_7:
        /*0030*/ 	.byte	0x04, 0x2f
        /*0032*/ 	.short	(.L_9 - .L_8)
	.align		4
.L_8:
        /*0034*/ 	.word	index@(_Z13volumeProcessPfiii)
        /*0038*/ 	.word	0x0000000a


	//----- nvinfo : EIATTR_FRAME_SIZE
	.align		4
.L_9:
        /*003c*/ 	.byte	0x04, 0x11
        /*003e*/ 	.short	(.L_11 - .L_10)
	.align		4
.L_10:
        /*0040*/ 	.word	index@(_Z13volumeProcessPfiii)
        /*0044*/ 	.word	0x00000000


	//----- nvinfo : EIATTR_REGCOUNT
	.align		4
.L_11:
        /*0048*/ 	.byte	0x04, 0x2f
        /*004a*/ 	.short	(.L_13 - .L_12)
	.align		4
.L_12:
        /*004c*/ 	.word	index@(_Z13gridStrideAddPKfS0_Pfi)
        /*0050*/ 	.word	0x0000001a


	//----- nvinfo : EIATTR_FRAME_SIZE
	.align		4
.L_13:
        /*0054*/ 	.byte	0x04, 0x11
        /*0056*/ 	.short	(.L_15 - .L_14)
	.align		4
.L_14:
        /*0058*/ 	.word	index@(_Z13gridStrideAddPKfS0_Pfi)
        /*005c*/ 	.word	0x00000000


	//----- nvinfo : EIATTR_REGCOUNT
	.align		4
.L_15:
        /*0060*/ 	.byte	0x04, 0x2f
        /*0062*/ 	.short	(.L_17 - .L_16)
	.align		4
.L_16:
        /*0064*/ 	.word	index@(_Z15extractDiagonalPfS_ii)
        /*0068*/ 	.word	0x0000000a


	//----- nvinfo : EIATTR_FRAME_SIZE
	.align		4
.L_17:
        /*006c*/ 	.byte	0x04, 0x11
        /*006e*/ 	.short	(.L_19 - .L_18)
	.align		4
.L_18:
        /*0070*/ 	.word	index@(_Z15extractDiagonalPfS_ii)
        /*0074*/ 	.word	0x00000000


	//----- nvinfo : EIATTR_MIN_STACK_SIZE
	.align		4
.L_19:
        /*0078*/ 	.byte	0x04, 0x12
        /*007a*/ 	.short	(.L_21 - .L_20)
	.align		4
.L_20:
        /*007c*/ 	.word	index@(_Z15extractDiagonalPfS_ii)
        /*0080*/ 	.word	0x00000000


	//----- nvinfo : EIATTR_MIN_STACK_SIZE
	.align		4
.L_21:
        /*0084*/ 	.byte	0x04, 0x12
        /*0086*/ 	.short	(.L_23 - .L_22)
	.align		4
.L_22:
        /*0088*/ 	.word	index@(_Z13gridStrideAddPKfS0_Pfi)
        /*008c*/ 	.word	0x00000000


	//----- nvinfo : EIATTR_MIN_STACK_SIZE
	.align		4
.L_23:
        /*0090*/ 	.byte	0x04, 0x12
        /*0092*/ 	.short	(.L_25 - .L_24)
	.align		4
.L_24:
        /*0094*/ 	.word	index@(_Z13volumeProcessPfiii)
        /*0098*/ 	.word	0x00000000


	//----- nvinfo : EIATTR_MIN_STACK_SIZE
	.align		4
.L_25:
        /*009c*/ 	.byte	0x04, 0x12
        /*009e*/ 	.short	(.L_27 - .L_26)
	.align		4
.L_26:
        /*00a0*/ 	.word	index@(_Z13matrixProcessPfiif)
        /*00a4*/ 	.word	0x00000000


	//----- nvinfo : EIATTR_MIN_STACK_SIZE
	.align		4
.L_27:
        /*00a8*/ 	.byte	0x04, 0x12
        /*00aa*/ 	.short	(.L_29 - .L_28)
	.align		4
.L_28:
        /*00ac*/ 	.word	index@(_Z7index2DPfii)
        /*00b0*/ 	.word	0x00000000
.L_29:


//--------------------- .nv.compat                --------------------------
	.section	.nv.compat,"",@"SHT_CUDA_COMPAT_INFO"
	.align	4
        /*0000*/ 	.byte	0x02, 0x09, 0x00, 0x00, 0x02, 0x02, 0x01, 0x00, 0x02, 0x05, 0x05, 0x00, 0x03, 0x07, 0x01, 0x01
        /*0010*/ 	.byte	0x02, 0x03, 0x00, 0x00, 0x02, 0x06, 0x01, 0x00, 0x04, 0x0b, 0x08, 0x00, 0x09, 0x00, 0x00, 0x00
        /*0020*/ 	.byte	0x00, 0x00, 0x00, 0x00


//--------------------- .nv.info._Z15extractDiagonalPfS_ii --------------------------
	.section	.nv.info._Z15extractDiagonalPfS_ii,"",@"SHT_CUDA_INFO"
	.sectionflags	@""
	.align	4


	//----- nvinfo : EIATTR_CUDA_API_VERSION
	.align		4
        /*0000*/ 	.byte	0x04, 0x37
        /*0002*/ 	.short	(.L_31 - .L_30)
.L_30:
        /*0004*/ 	.word	0x00000082


	//----- nvinfo : EIATTR_KPARAM_INFO
	.align		4
.L_31:
        /*0008*/ 	.byte	0x04, 0x17
        /*000a*/ 	.short	(.L_33 - .L_32)
.L_32:
        /*000c*/ 	.word	0x00000000
        /*0010*/ 	.short	0x0003
        /*0012*/ 	.short	0x0014
        /*0014*/ 	.byte	0x00, 0xf0, 0x11, 0x00


	//----- nvinfo : EIATTR_KPARAM_INFO
	.align		4
.L_33:
        /*0018*/ 	.byte	0x04, 0x17
        /*001a*/ 	.short	(.L_35 - .L_34)
.L_34:
        /*001c*/ 	.word	0x00000000
        /*0020*/ 	.short	0x0002
        /*0022*/ 	.short	0x0010
        /*0024*/ 	.byte	0x00, 0xf0, 0x11, 0x00


	//----- nvinfo : EIATTR_KPARAM_INFO
	.align		4
.L_35:
        /*0028*/ 	.byte	0x04, 0x17
        /*002a*/ 	.short	(.L_37 - .L_36)
.L_36:
        /*002c*/ 	.word	0x00000000
        /*0030*/ 	.short	0x0001
        /*0032*/ 	.short	0x0008
        /*0034*/ 	.byte	0x00, 0xf5, 0x21, 0x00


	//----- nvinfo : EIATTR_KPARAM_INFO
	.align		4
.L_37:
        /*0038*/ 	.byte	0x04, 0x17
        /*003a*/ 	.short	(.L_39 - .L_38)
.L_38:
        /*003c*/ 	.word	0x00000000
        /*0040*/ 	.short	0x0000
        /*0042*/ 	.short	0x0000
        /*0044*/ 	.byte	0x00, 0xf5, 0x21, 0x00


	//----- nvinfo : EIATTR_SPARSE_MMA_MASK
	.align		4
.L_39:
        /*0048*/ 	.byte	0x03, 0x50
        /*004a*/ 	.short	0x0000


	//----- nvinfo : EIATTR_MAXREG_COUNT
	.align		4
        /*004c*/ 	.byte	0x03, 0x1b
        /*004e*/ 	.short	0x00ff


	//----- nvinfo : EIATTR_MERCURY_ISA_VERSION
	.align		4
        /*0050*/ 	.byte	0x03, 0x5f
        /*0052*/ 	.short	0x0101


	//----- nvinfo : EIATTR_VRC_CTA_INIT_COUNT
	.align		4
        /*0054*/ 	.byte	0x02, 0x4a
	.zero		1
	.zero		1


	//----- nvinfo : EIATTR_EXIT_INSTR_OFFSETS
	.align		4
        /*0058*/ 	.byte	0x04, 0x1c
        /*005a*/ 	.short	(.L_41 - .L_40)


	//   ....[0]....
.L_40:
        /*005c*/ 	.word	0x000000d0


	//   ....[1]....
        /*0060*/ 	.word	0x00000160


	//----- nvinfo : EIATTR_CBANK_PARAM_SIZE
	.align		4
.L_41:
        /*0064*/ 	.byte	0x03, 0x19
        /*0066*/ 	.short	0x0018


	//----- nvinfo : EIATTR_PARAM_CBANK
	.align		4
        /*0068*/ 	.byte	0x04, 0x0a
        /*006a*/ 	.short	(.L_43 - .L_42)
	.align		4
.L_42:
        /*006c*/ 	.word	index@(.nv.constant0._Z15extractDiagonalPfS_ii)
        /*0070*/ 	.short	0x0380
        /*0072*/ 	.short	0x0018


	//----- nvinfo : EIATTR_SW_WAR
	.align		4
.L_43:
        /*0074*/ 	.byte	0x04, 0x36
        /*0076*/ 	.short	(.L_45 - .L_44)
.L_44:
        /*0078*/ 	.word	0x00000008
.L_45:


//--------------------- .nv.info._Z13gridStrideAddPKfS0_Pfi --------------------------
	.section	.nv.info._Z13gridStrideAddPKfS0_Pfi,"",@"SHT_CUDA_INFO"
	.sectionflags	@""
	.align	4


	//----- nvinfo : EIATTR_CUDA_API_VERSION
	.align		4
        /*0000*/ 	.byte	0x04, 0x37
        /*0002*/ 	.short	(.L_47 - .L_46)
.L_46:
        /*0004*/ 	.word	0x00000082


	//----- nvinfo : EIATTR_KPARAM_INFO
	.align		4
.L_47:
        /*0008*/ 	.byte	0x04, 0x17
        /*000a*/ 	.short	(.L_49 - .L_48)
.L_48:
        /*000c*/ 	.word	0x00000000
        /*0010*/ 	.short	0x0003
        /*0012*/ 	.short	0x0018
        /*0014*/ 	.byte	0x00, 0xf0, 0x11, 0x00


	//----- nvinfo : EIATTR_KPARAM_INFO
	.align		4
.L_49:
        /*0018*/ 	.byte	0x04, 0x17
        /*001a*/ 	.short	(.L_51 - .L_50)
.L_50:
        /*001c*/ 	.word	0x00000000
        /*0020*/ 	.short	0x0002
        /*0022*/ 	.short	0x0010
        /*0024*/ 	.byte	0x00, 0xf5, 0x21, 0x00


	//----- nvinfo : EIATTR_KPARAM_INFO
	.align		4
.L_51:
        /*0028*/ 	.byte	0x04, 0x17
        /*002a*/ 	.short	(.L_53 - .L_52)
.L_52:
        /*002c*/ 	.word	0x00000000
        /*0030*/ 	.short	0x0001
        /*0032*/ 	.short	0x0008
        /*0034*/ 	.byte	0x00, 0xf5, 0x21, 0x00


	//----- nvinfo : EIATTR_KPARAM_INFO
	.align		4
.L_53:
        /*0038*/ 	.byte	0x04, 0x17
        /*003a*/ 	.short	(.L_55 - .L_54)
.L_54:
        /*003c*/ 	.word	0x00000000
        /*0040*/ 	.short	0x0000
        /*0042*/ 	.short	0x0000
        /*0044*/ 	.byte	0x00, 0xf5, 0x21, 0x00


	//----- nvinfo : EIATTR_SPARSE_MMA_MASK
	.align		4
.L_55:
        /*0048*/ 	.byte	0x03, 0x50
        /*004a*/ 	.short	0x0000


	//----- nvinfo : EIATTR_MAXREG_COUNT
	.align		4
        /*004c*/ 	.byte	0x03, 0x1b
        /*004e*/ 	.short	0x00ff


	//----- nvinfo : EIATTR_MERCURY_ISA_VERSION
	.align		4
        /*0050*/ 	.byte	0x03, 0x5f
        /*0052*/ 	.short	0x0101


	//----- nvinfo : EIATTR_VRC_CTA_INIT_COUNT
	.align		4
        /*0054*/ 	.byte	0x02, 0x4a
	.zero		1
	.zero		1


	//----- nvinfo : EIATTR_EXIT_INSTR_OFFSETS
	.align		4
        /*0058*/ 	.byte	0x04, 0x1c
        /*005a*/ 	.short	(.L_57 - .L_56)


	//   ....[0]....
.L_56:
        /*005c*/ 	.word	0x00000090


	//   ....[1]....
        /*0060*/ 	.word	0x000003a0


	//   ....[2]....
        /*0064*/ 	.word	0x000005d0


	//----- nvinfo : EIATTR_CRS_STACK_SIZE
	.align		4
.L_57:
        /*0068*/ 	.byte	0x04, 0x1e
        /*006a*/ 	.short	(.L_59 - .L_58)
.L_58:
        /*006c*/ 	.word	0x00000000


	//----- nvinfo : EIATTR_CBANK_PARAM_SIZE
	.align		4
.L_59:
        /*0070*/ 	.byte	0x03, 0x19
        /*0072*/ 	.short	0x001c


	//----- nvinfo : EIATTR_PARAM_CBANK
	.align		4
        /*0074*/ 	.byte	0x04, 0x0a
        /*0076*/ 	.short	(.L_61 - .L_60)
	.align		4
.L_60:
        /*0078*/ 	.word	index@(.nv.constant0._Z13gridStrideAddPKfS0_Pfi)
        /*007c*/ 	.short	0x0380
        /*007e*/ 	.short	0x001c


	//----- nvinfo : EIATTR_SW_WAR
	.align		4
.L_61:
        /*0080*/ 	.byte	0x04, 0x36
        /*0082*/ 	.short	(.L_63 - .L_62)
.L_62:
        /*0084*/ 	.word	0x00000008
.L_63:


//--------------------- .nv.info._Z13volumeProcessPfiii --------------------------
	.section	.nv.info._Z13volumeProcessPfiii,"",@"SHT_CUDA_INFO"
	.sectionflags	@""
	.align	4


	//----- nvinfo : EIATTR_CUDA_API_VERSION
	.align		4
        /*0000*/ 	.byte	0x04, 0x37
        /*0002*/ 	.short	(.L_65 - .L_64)
.L_64:
        /*0004*/ 	.word	0x00000082


	//----- nvinfo : EIATTR_KPARAM_INFO
	.align		4
.L_65:
        /*0008*/ 	.byte	0x04, 0x17
        /*000a*/ 	.short	(.L_67 - .L_66)
.L_66:
        /*000c*/ 	.word	0x00000000
        /*0010*/ 	.short	0x0003
        /*0012*/ 	.short	0x0010
        /*0014*/ 	.byte	0x00, 0xf0, 0x11, 0x00


	//----- nvinfo : EIATTR_KPARAM_INFO
	.align		4
.L_67:
        /*0018*/ 	.byte	0x04, 0x17
        /*001a*/ 	.short	(.L_69 - .L_68)
.L_68:
        /*001c*/ 	.word	0x00000000
        /*0020*/ 	.short	0x0002
        /*0022*/ 	.short	0x000c
        /*0024*/ 	.byte	0x00, 0xf0, 0x11, 0x00


	//----- nvinfo : EIATTR_KPARAM_INFO
	.align		4
.L_69:
        /*0028*/ 	.byte	0x04, 0x17
        /*002a*/ 	.short	(.L_71 - .L_70)
.L_70:
        /*002c*/ 	.word	0x00000000
        /*0030*/ 	.short	0x0001
        /*0032*/ 	.short	0x0008
        /*0034*/ 	.byte	0x00, 0xf0, 0x11, 0x00


	//----- nvinfo : EIATTR_KPARAM_INFO
	.align		4
.L_71:
        /*0038*/ 	.byte	0x04, 0x17
        /*003a*/ 	.short	(.L_73 - .L_72)
.L_72:
        /*003c*/ 	.word	0x00000000
        /*0040*/ 	.short	0x0000
        /*0042*/ 	.short	0x0000
        /*0044*/ 	.byte	0x00, 0xf5, 0x21, 0x00


	//----- nvinfo : EIATTR_SPARSE_MMA_MASK
	.align		4
.L_73:
        /*0048*/ 	.byte	0x03, 0x50
        /*004a*/ 	.short	0x0000


	//----- nvinfo : EIATTR_MAXREG_COUNT
	.align		4
        /*004c*/ 	.byte	0x03, 0x1b
        /*004e*/ 	.short	0x00ff


	//----- nvinfo : EIATTR_MERCURY_ISA_VERSION
	.align		4
        /*0050*/ 	.byte	0x03, 0x5f
        /*0052*/ 	.short	0x0101


	//----- nvinfo : EIATTR_VRC_CTA_INIT_COUNT
	.align		4
        /*0054*/ 	.byte	0x02, 0x4a
	.zero		1
	.zero		1


	//----- nvinfo : EIATTR_EXIT_INSTR_OFFSETS
	.align		4
        /*0058*/ 	.byte	0x04, 0x1c
        /*005a*/ 	.short	(.L_75 - .L_74)


	//   ....[0]....
.L_74:
        /*005c*/ 	.word	0x00000120


	//   ....[1]....
        /*0060*/ 	.word	0x000001b0


	//----- nvinfo : EIATTR_CBANK_PARAM_SIZE
	.align		4
.L_75:
        /*0064*/ 	.byte	0x03, 0x19
        /*0066*/ 	.short	0x0014


	//----- nvinfo : EIATTR_PARAM_CBANK
	.align		4
        /*0068*/ 	.byte	0x04, 0x0a
        /*006a*/ 	.short	(.L_77 - .L_76)
	.align		4
.L_76:
        /*006c*/ 	.word	index@(.nv.constant0._Z13volumeProcessPfiii)
        /*0070*/ 	.short	0x0380
        /*0072*/ 	.short	0x0014


	//----- nvinfo : EIATTR_SW_WAR
	.align		4
.L_77:
        /*0074*/ 	.byte	0x04, 0x36
        /*0076*/ 	.short	(.L_79 - .L_78)
.L_78:
        /*0078*/ 	.word	0x00000008
.L_79:


//--------------------- .nv.info._Z13matrixProcessPfiif --------------------------
	.section	.nv.info._Z13matrixProcessPfiif,"",@"SHT_CUDA_INFO"
	.sectionflags	@""
	.align	4


	//----- nvinfo : EIATTR_CUDA_API_VERSION
	.align		4
        /*0000*/ 	.byte	0x04, 0x37
        /*0002*/ 	.short	(.L_81 - .L_80)
.L_80:
        /*0004*/ 	.word	0x00000082


	//----- nvinfo : EIATTR_KPARAM_INFO
	.align		4
.L_81:
        /*0008*/ 	.byte	0x04, 0x17
        /*000a*/ 	.short	(.L_83 - .L_82)
.L_82:
        /*000c*/ 	.word	0x00000000
        /*0010*/ 	.short	0x0003
        /*0012*/ 	.short	0x0010
        /*0014*/ 	.byte	0x00, 0xf0, 0x11, 0x00


	//----- nvinfo : EIATTR_KPARAM_INFO
	.align		4
.L_83:
        /*0018*/ 	.byte	0x04, 0x17
        /*001a*/ 	.short	(.L_85 - .L_84)
.L_84:
        /*001c*/ 	.word	0x00000000
        /*0020*/ 	.short	0x0002
        /*0022*/ 	.short	0x000c
        /*0024*/ 	.byte	0x00, 0xf0, 0x11, 0x00


	//----- nvinfo : EIATTR_KPARAM_INFO
	.align		4
.L_85:
        /*0028*/ 	.byte	0x04, 0x17
        /*002a*/ 	.short	(.L_87 - .L_86)
.L_86:
        /*002c*/ 	.word	0x00000000
        /*0030*/ 	.short	0x0001
        /*0032*/ 	.short	0x0008
        /*0034*/ 	.byte	0x00, 0xf0, 0x11, 0x00


	//----- nvinfo : EIATTR_KPARAM_INFO
	.align		4
.L_87:
        /*0038*/ 	.byte	0x04, 0x17
        /*003a*/ 	.short	(.L_89 - .L_88)
.L_88:
        /*003c*/ 	.word	0x00000000
        /*0040*/ 	.short	0x0000
        /*0042*/ 	.short	0x0000
        /*0044*/ 	.byte	0x00, 0xf5, 0x21, 0x00


	//----- nvinfo : EIATTR_SPARSE_MMA_MASK
	.align		4
.L_89:
        /*0048*/ 	.byte	0x03, 0x50
        /*004a*/ 	.short	0x0000


	//----- nvinfo : EIATTR_MAXREG_COUNT
	.align		4
        /*004c*/ 	.byte	0x03, 0x1b
        /*004e*/ 	.short	0x00ff


	//----- nvinfo : EIATTR_MERCURY_ISA_VERSION
	.align		4
        /*0050*/ 	.byte	0x03, 0x5f
        /*0052*/ 	.short	0x0101


	//----- nvinfo : EIATTR_VRC_CTA_INIT_COUNT
	.align		4
        /*0054*/ 	.byte	0x02, 0x4a
	.zero		1
	.zero		1


	//----- nvinfo : EIATTR_EXIT_INSTR_OFFSETS
	.align		4
        /*0058*/ 	.byte	0x04, 0x1c
        /*005a*/ 	.short	(.L_91 - .L_90)


	//   ....[0]....
.L_90:
        /*005c*/ 	.word	0x000000c0


	//   ....[1]....
        /*0060*/ 	.word	0x00000160


	//----- nvinfo : EIATTR_CBANK_PARAM_SIZE
	.align		4
.L_91:
        /*0064*/ 	.byte	0x03, 0x19
        /*0066*/ 	.short	0x0014


	//----- nvinfo : EIATTR_PARAM_CBANK
	.align		4
        /*0068*/ 	.byte	0x04, 0x0a
        /*006a*/ 	.short	(.L_93 - .L_92)
	.align		4
.L_92:
        /*006c*/ 	.word	index@(.nv.constant0._Z13matrixProcessPfiif)
        /*0070*/ 	.short	0x0380
        /*0072*/ 	.short	0x0014


	//----- nvinfo : EIATTR_SW_WAR
	.align		4
.L_93:
        /*0074*/ 	.byte	0x04, 0x36
        /*0076*/ 	.short	(.L_95 - .L_94)
.L_94:
        /*0078*/ 	.word	0x00000008
.L_95:


//--------------------- .nv.info._Z7index2DPfii   --------------------------
	.section	.nv.info._Z7index2DPfii,"",@"SHT_CUDA_INFO"
	.sectionflags	@""
	.align	4


	//----- nvinfo : EIATTR_CUDA_API_VERSION
	.align		4
        /*0000*/ 	.byte	0x04, 0x37
        /*0002*/ 	.short	(.L_97 - .L_96)
.L_96:
        /*0004*/ 	.word	0x00000082


	//----- nvinfo : EIATTR_KPARAM_INFO
	.align		4
.L_97:
        /*0008*/ 	.byte	0x04, 0x17
        /*000a*/ 	.short	(.L_99 - .L_98)
.L_98:
        /*000c*/ 	.word	0x00000000
        /*0010*/ 	.short	0x0002
        /*0012*/ 	.short	0x000c
        /*0014*/ 	.byte	0x00, 0xf0, 0x11, 0x00


	//----- nvinfo : EIATTR_KPARAM_INFO
	.align		4
.L_99:
        /*0018*/ 	.byte	0x04, 0x17
        /*001a*/ 	.short	(.L_101 - .L_100)
.L_100:
        /*001c*/ 	.word	0x00000000
        /*0020*/ 	.short	0x0001
        /*0022*/ 	.short	0x0008
        /*0024*/ 	.byte	0x00, 0xf0, 0x11, 0x00


	//----- nvinfo : EIATTR_KPARAM_INFO
	.align		4
.L_101:
        /*0028*/ 	.byte	0x04, 0x17
        /*002a*/ 	.short	(.L_103 - .L_102)
.L_102:
        /*002c*/ 	.word	0x00000000
        /*0030*/ 	.short	0x0000
        /*0032*/ 	.short	0x0000
        /*0034*/ 	.byte	0x00, 0xf5, 0x21, 0x00


	//----- nvinfo : EIATTR_SPARSE_MMA_MASK
	.align		4
.L_103:
        /*0038*/ 	.byte	0x03, 0x50
        /*003a*/ 	.short	0x0000


	//----- nvinfo : EIATTR_MAXREG_COUNT
	.align		4
        /*003c*/ 	.byte	0x03, 0x1b
        /*003e*/ 	.short	0x00ff


	//----- nvinfo : EIATTR_MERCURY_ISA_VERSION
	.align		4
        /*0040*/ 	.byte	0x03, 0x5f
        /*0042*/ 	.short	0x0101


	//----- nvinfo : EIATTR_VRC_CTA_INIT_COUNT
	.align		4
        /*0044*/ 	.byte	0x02, 0x4a
	.zero		1
	.zero		1


	//----- nvinfo : EIATTR_EXIT_INSTR_OFFSETS
	.align		4
        /*0048*/ 	.byte	0x04, 0x1c
        /*004a*/ 	.short	(.L_105 - .L_104)


	//   ....[0]....
.L_104:
        /*004c*/ 	.word	0x00000090


	//   ....[1]....
        /*0050*/ 	.word	0x00000110


	//----- nvinfo : EIATTR_CBANK_PARAM_SIZE
	.align		4
.L_105:
        /*0054*/ 	.byte	0x03, 0x19
        /*0056*/ 	.short	0x0010


	//----- nvinfo : EIATTR_PARAM_CBANK
	.align		4
        /*0058*/ 	.byte	0x04, 0x0a
        /*005a*/ 	.short	(.L_107 - .L_106)
	.align		4
.L_106:
        /*005c*/ 	.word	index@(.nv.constant0._Z7index2DPfii)
        /*0060*/ 	.short	0x0380
        /*0062*/ 	.short	0x0010


	//----- nvinfo : EIATTR_SW_WAR
	.align		4
.L_107:
        /*0064*/ 	.byte	0x04, 0x36
        /*0066*/ 	.short	(.L_109 - .L_108)
.L_108:
        /*0068*/ 	.word	0x00000008
.L_109:


//--------------------- .nv.callgraph             --------------------------
	.section	.nv.callgraph,"",@"SHT_CUDA_CALLGRAPH"
	.align	4
	.sectionentsize	8
	.align		4
        /*0000*/ 	.word	0x00000000
	.align		4
        /*0004*/ 	.word	0xffffffff
	.align		4
        /*0008*/ 	.word	0x00000000
	.align		4
        /*000c*/ 	.word	0xfffffffe
	.align		4
        /*0010*/ 	.word	0x00000000
	.align		4
        /*0014*/ 	.word	0xfffffffd
	.align		4
        /*0018*/ 	.word	0x00000000
	.align		4
        /*001c*/ 	.word	0xfffffffc


//--------------------- .text._Z15extractDiagonalPfS_ii --------------------------
	.section	.text._Z15extractDiagonalPfS_ii,"ax",@progbits
	.align	128
        .global         _Z15extractDiagonalPfS_ii
        .type           _Z15extractDiagonalPfS_ii,@function
        .size           _Z15extractDiagonalPfS_ii,(.L_x_9 - _Z15extractDiagonalPfS_ii)
        .other          _Z15extractDiagonalPfS_ii,@"STO_CUDA_ENTRY STV_DEFAULT"
_Z15extractDiagonalPfS_ii:
.text._Z15extractDiagonalPfS_ii:
[----:B------:R-:W-:Y:S01]  /*0000*/  LDC R1, c[0x0][0x37c] ;  /* 0x0000df00ff017b82 */ /* 0x000fe20000000800 */
[----:B------:R-:W0:Y:S07]  /*0010*/  S2R R0, SR_TID.X ;  /* 0x0000000000007919 */ /* 0x000e2e0000002100 */
[----:B------:R-:W0:Y:S01]  /*0020*/  S2UR UR4, SR_CTAID.X ;  /* 0x00000000000479c3 */ /* 0x000e220000002500 */
[----:B------:R-:W1:Y:S01]  /*0030*/  LDCU.64 UR6, c[0x0][0x390] ;  /* 0x00007200ff0677ac */ /* 0x000e620008000a00 */
[----:B------:R-:W2:Y:S06]  /*0040*/  S2R R3, SR_TID.Y ;  /* 0x0000000000037919 */ /* 0x000eac0000002200 */
[----:B------:R-:W0:Y:S08]  /*0050*/  LDC R7, c[0x0][0x360] ;  /* 0x0000d800ff077b82 */ /* 0x000e300000000800 */
[----:B------:R-:W2:Y:S08]  /*0060*/  S2UR UR5, SR_CTAID.Y ;  /* 0x00000000000579c3 */ /* 0x000eb00000002600 */
[----:B------:R-:W2:Y:S01]  /*0070*/  LDC R2, c[0x0][0x364] ;  /* 0x0000d900ff027b82 */ /* 0x000ea20000000800 */
[----:B0-----:R-:W-:-:S05]  /*0080*/  IMAD R7, R7, UR4, R0 ;  /* 0x0000000407077c24 */ /* 0x001fca000f8e0200 */
[----:B-1----:R-:W-:Y:S01]  /*0090*/  ISETP.GE.AND P0, PT, R7, UR6, PT ;  /* 0x0000000607007c0c */ /* 0x002fe2000bf06270 */
[----:B--2---:R-:W-:-:S05]  /*00a0*/  IMAD R0, R2, UR5, R3 ;  /* 0x0000000502007c24 */ /* 0x004fca000f8e0203 */
[----:B------:R-:W-:-:S04]  /*00b0*/  ISETP.GE.OR P0, PT, R0, UR7, P0 ;  /* 0x0000000700007c0c */ /* 0x000fc80008706670 */
[----:B------:R-:W-:-:S13]  /*00c0*/  ISETP.NE.OR P0, PT, R0, R7, P0 ;  /* 0x000000070000720c */ /* 0x000fda0000705670 */
[----:B------:R-:W-:Y:S05]  /*00d0*/  @P0 EXIT ;  /* 0x000000000000094d */ /* 0x000fea0003800000 */
[----:B------:R-:W0:Y:S01]  /*00e0*/  LDC.64 R2, c[0x0][0x380] ;  /* 0x0000e000ff027b82 */ /* 0x000e220000000a00 */
[----:B------:R-:W1:Y:S01]  /*00f0*/  LDCU.64 UR4, c[0x0][0x358] ;  /* 0x00006b00ff0477ac */ /* 0x000e620008000a00 */
[----:B------:R-:W-:-:S04]  /*0100*/  IMAD R5, R7, UR6, R7 ;  /* 0x0000000607057c24 */ /* 0x000fc8000f8e0207 */
[----:B0-----:R-:W-:Y:S02]  /*0110*/  IMAD.WIDE R2, R5, 0x4, R2 ;  /* 0x0000000405027825 */ /* 0x001fe400078e0202 */
[----:B------:R-:W0:Y:S04]  /*0120*/  LDC.64 R4, c[0x0][0x388] ;  /* 0x0000e200ff047b82 */ /* 0x000e280000000a00 */
[----:B-1----:R-:W2:Y:S01]  /*0130*/  LDG.E R3, desc[UR4][R2.64] ;  /* 0x0000000402037981 */ /* 0x002ea2000c1e1900 */
[----:B0-----:R-:W-:-:S05]  /*0140*/  IMAD.WIDE.U32 R4, R7, 0x4, R4 ;  /* 0x0000000407047825 */ /* 0x001fca00078e0004 */
[----:B--2---:R-:W-:Y:S01]  /*0150*/  STG.E desc[UR4][R4.64], R3 ;  /* 0x0000000304007986 */ /* 0x004fe2000c101904 */
[----:B------:R-:W-:Y:S05]  /*0160*/  EXIT ;  /* 0x000000000000794d */ /* 0x000fea0003800000 */
.L_x_0:
[----:B------:R-:W-:-:S00]  /*0170*/  BRA `(.L_x_0) ;  /* 0xfffffffc00fc7947 */ /* 0x000fc0000383ffff */
[----:B------:R-:W-:-:S00]  /*0180*/  NOP ;  /* 0x0000000000007918 */ /* 0x000fc00000000000 */
[----:B------:R-:W-:-:S00]  /*0190*/  NOP ;  /* 0x0000000000007918 */ /* 0x000fc00000000000 */
[----:B------:R-:W-:-:S00]  /*01a0*/  NOP ;  /* 0x0000000000007918 */ /* 0x000fc00000000000 */
[----:B------:R-:W-:-:S00]  /*01b0*/  NOP ;  /* 0x0000000000007918 */ /* 0x000fc00000000000 */
[----:B------:R-:W-:-:S00]  /*01c0*/  NOP ;  /* 0x0000000000007918 */ /* 0x000fc00000000000 */
[----:B------:R-:W-:-:S00]  /*01d0*/  NOP ;  /* 0x0000000000007918 */ /* 0x000fc00000000000 */
[----:B------:R-:W-:-:S00]  /*01e0*/  NOP ;  /* 0x0000000000007918 */ /* 0x000fc00000000000 */
[----:B------:R-:W-:-:S00]  /*01f0*/  NOP ;  /* 0x0000000000007918 */ /* 0x000fc00000000000 */
.L_x_9:


//--------------------- .text._Z13gridStrideAddPKfS0_Pfi --------------------------
	.section	.text._Z13gridStrideAddPKfS0_Pfi,"ax",@progbits
	.align	128
        .global         _Z13gridStrideAddPKfS0_Pfi
        .type           _Z13gridStrideAddPKfS0_Pfi,@function
        .size           _Z13gridStrideAddPKfS0_Pfi,(.L_x_10 - _Z13gridStrideAddPKfS0_Pfi)
        .other          _Z13gridStrideAddPKfS0_Pfi,@"STO_CUDA_ENTRY STV_DEFAULT"
_Z13gridStrideAddPKfS0_Pfi:
.text._Z13gridStrideAddPKfS0_Pfi:
[----:B------:R-:W-:Y:S01]  /*0000*/  LDC R1, c[0x0][0x37c] ;  /* 0x0000df00ff017b82 */ /* 0x000fe20000000800 */
[----:B------:R-:W0:Y:S07]  /*0010*/  S2R R3, SR_TID.X ;  /* 0x0000000000037919 */ /* 0x000e2e0000002100 */
[----:B------:R-:W0:Y:S01]  /*0020*/  S2UR UR4, SR_CTAID.X ;  /* 0x00000000000479c3 */ /* 0x000e220000002500 */
[----:B------:R-:W1:Y:S07]  /*0030*/  LDCU UR6, c[0x0][0x398] ;  /* 0x00007300ff0677ac */ /* 0x000e6e0008000800 */
[----:B------:R-:W0:Y:S01]  /*0040*/  LDC R0, c[0x0][0x360] ;  /* 0x0000d800ff007b82 */ /* 0x000e220000000800 */
[----:B------:R-:W2:Y:S01]  /*0050*/  LDCU UR5, c[0x0][0x370] ;  /* 0x00006e00ff0577ac */ /* 0x000ea20008000800 */
[----:B0-----:R-:W-:-:S02]  /*0060*/  IMAD R3, R0, UR4, R3 ;  /* 0x0000000400037c24 */ /* 0x001fc4000f8e0203 */
[----:B--2---:R-:W-:-:S03]  /*0070*/  IMAD R0, R0, UR5, RZ ;  /* 0x0000000500007c24 */ /* 0x004fc6000f8e02ff */
[----:B-1----:R-:W-:-:S13]  /*0080*/  ISETP.GE.AND P0, PT, R3, UR6, PT ;  /* 0x0000000603007c0c */ /* 0x002fda000bf06270 */
[----:B------:R-:W-:Y:S05]  /*0090*/  @P0 EXIT ;  /* 0x000000000000094d */ /* 0x000fea0003800000 */
[----:B------:R-:W0:Y:S01]  /*00a0*/  I2F.U32.RP R8, R0 ;  /* 0x0000000000087306 */ /* 0x000e220000209000 */
[----:B------:R-:W-:Y:S01]  /*00b0*/  IADD3 R2, PT, PT, R0, R3, RZ ;  /* 0x0000000300027210 */ /* 0x000fe20007ffe0ff */
[----:B------:R-:W1:Y:S01]  /*00c0*/  LDCU.64 UR4, c[0x0][0x358] ;  /* 0x00006b00ff0477ac */ /* 0x000e620008000a00 */
[----:B------:R-:W-:Y:S01]  /*00d0*/  IADD3 R9, PT, PT, RZ, -R0, RZ ;  /* 0x80000000ff097210 */ /* 0x000fe20007ffe0ff */
[----:B------:R-:W-:Y:S01]  /*00e0*/  BSSY.RECONVERGENT B0, `(.L_x_1) ;  /* 0x000002b000007945 */ /* 0x000fe20003800200 */
[C---:B------:R-:W-:Y:S02]  /*00f0*/  ISETP.GE.AND P0, PT, R2.reuse, UR6, PT ;  /* 0x0000000602007c0c */ /* 0x040fe4000bf06270 */
[----:B------:R-:W-:Y:S02]  /*0100*/  VIMNMX R7, PT, PT, R2, UR6, !PT ;  /* 0x0000000602077c48 */ /* 0x000fe4000ffe0100 */
[----:B------:R-:W-:Y:S02]  /*0110*/  SEL R6, RZ, 0x1, P0 ;  /* 0x00000001ff067807 */ /* 0x000fe40000000000 */
[----:B------:R-:W-:-:S02]  /*0120*/  ISETP.NE.U32.AND P2, PT, R0, RZ, PT ;  /* 0x000000ff0000720c */ /* 0x000fc40003f45070 */
[----:B------:R-:W-:Y:S01]  /*0130*/  IADD3 R7, PT, PT, R7, -R2, -R6 ;  /* 0x8000000207077210 */ /* 0x000fe20007ffe806 */
[----:B0-----:R-:W0:Y:S02]  /*0140*/  MUFU.RCP R8, R8 ;  /* 0x0000000800087308 */ /* 0x001e240000001000 */
[----:B0-----:R-:W-:-:S06]  /*0150*/  IADD3 R4, PT, PT, R8, 0xffffffe, RZ ;  /* 0x0ffffffe08047810 */ /* 0x001fcc0007ffe0ff */
[----:B------:R0:W2:Y:S02]  /*0160*/  F2I.FTZ.U32.TRUNC.NTZ R5, R4 ;  /* 0x0000000400057305 */ /* 0x0000a4000021f000 */
[----:B0-----:R-:W-:Y:S02]  /*0170*/  HFMA2 R4, -RZ, RZ, 0, 0 ;  /* 0x00000000ff047431 */ /* 0x001fe400000001ff */
[----:B--2---:R-:W-:-:S04]  /*0180*/  IMAD R9, R9, R5, RZ ;  /* 0x0000000509097224 */ /* 0x004fc800078e02ff */
[----:B------:R-:W-:-:S06]  /*0190*/  IMAD.HI.U32 R8, R5, R9, R4 ;  /* 0x0000000905087227 */ /* 0x000fcc00078e0004 */
[----:B------:R-:W-:-:S05]  /*01a0*/  IMAD.HI.U32 R5, R8, R7, RZ ;  /* 0x0000000708057227 */ /* 0x000fca00078e00ff */
[----:B------:R-:W-:-:S05]  /*01b0*/  IADD3 R2, PT, PT, -R5, RZ, RZ ;  /* 0x000000ff05027210 */ /* 0x000fca0007ffe1ff */
[----:B------:R-:W-:-:S05]  /*01c0*/  IMAD R7, R0, R2, R7 ;  /* 0x0000000200077224 */ /* 0x000fca00078e0207 */
[----:B------:R-:W-:-:S13]  /*01d0*/  ISETP.GE.U32.AND P0, PT, R7, R0, PT ;  /* 0x000000000700720c */ /* 0x000fda0003f06070 */
[----:B------:R-:W-:Y:S02]  /*01e0*/  @P0 IADD3 R7, PT, PT, -R0, R7, RZ ;  /* 0x0000000700070210 */ /* 0x000fe40007ffe1ff */
[----:B------:R-:W-:Y:S02]  /*01f0*/  @P0 IADD3 R5, PT, PT, R5, 0x1, RZ ;  /* 0x0000000105050810 */ /* 0x000fe40007ffe0ff */
[----:B------:R-:W-:-:S13]  /*0200*/  ISETP.GE.U32.AND P1, PT, R7, R0, PT ;  /* 0x000000000700720c */ /* 0x000fda0003f26070 */
[----:B------:R-:W-:Y:S02]  /*0210*/  @P1 IADD3 R5, PT, PT, R5, 0x1, RZ ;  /* 0x0000000105051810 */ /* 0x000fe40007ffe0ff */
[----:B------:R-:W-:-:S04]  /*0220*/  @!P2 LOP3.LUT R5, RZ, R0, RZ, 0x33, !PT ;  /* 0x00000000ff05a212 */ /* 0x000fc800078e33ff */
[----:B------:R-:W-:-:S04]  /*0230*/  IADD3 R2, PT, PT, R6, R5, RZ ;  /* 0x0000000506027210 */ /* 0x000fc80007ffe0ff */
[C---:B------:R-:W-:Y:S02]  /*0240*/  LOP3.LUT R4, R2.reuse, 0x3, RZ, 0xc0, !PT ;  /* 0x0000000302047812 */ /* 0x040fe400078ec0ff */
[----:B------:R-:W-:Y:S02]  /*0250*/  ISETP.GE.U32.AND P1, PT, R2, 0x3, PT ;  /* 0x000000030200780c */ /* 0x000fe40003f26070 */
[----:B------:R-:W-:-:S13]  /*0260*/  ISETP.NE.AND P0, PT, R4, 0x3, PT ;  /* 0x000000030400780c */ /* 0x000fda0003f05270 */
[----:B-1----:R-:W-:Y:S05]  /*0270*/  @!P0 BRA `(.L_x_2) ;  /* 0x0000000000448947 */ /* 0x002fea0003800000 */
[----:B------:R-:W0:Y:S01]  /*0280*/  LDC.64 R4, c[0x0][0x390] ;  /* 0x0000e400ff047b82 */ /* 0x000e220000000a00 */
[----:B------:R-:W-:-:S04]  /*0290*/  IADD3 R2, PT, PT, R2, 0x1, RZ ;  /* 0x0000000102027810 */ /* 0x000fc80007ffe0ff */
[----:B------:R-:W-:-:S03]  /*02a0*/  LOP3.LUT R2, R2, 0x3, RZ, 0xc0, !PT ;  /* 0x0000000302027812 */ /* 0x000fc600078ec0ff */
[----:B------:R-:W1:Y:S01]  /*02b0*/  LDC.64 R6, c[0x0][0x380] ;  /* 0x0000e000ff067b82 */ /* 0x000e620000000a00 */
[----:B------:R-:W-:-:S07]  /*02c0*/  IADD3 R2, PT, PT, -R2, RZ, RZ ;  /* 0x000000ff02027210 */ /* 0x000fce0007ffe1ff */
[----:B------:R-:W2:Y:S02]  /*02d0*/  LDC.64 R8, c[0x0][0x388] ;  /* 0x0000e200ff087b82 */ /* 0x000ea40000000a00 */
.L_x_3:
[----:B--2---:R-:W-:-:S04]  /*02e0*/  IMAD.WIDE R12, R3, 0x4, R8 ;  /* 0x00000004030c7825 */ /* 0x004fc800078e0208 */
[C---:B-1----:R-:W-:Y:S02]  /*02f0*/  IMAD.WIDE R14, R3.reuse, 0x4, R6 ;  /* 0x00000004030e7825 */ /* 0x042fe400078e0206 */
[----:B------:R-:W2:Y:S04]  /*0300*/  LDG.E R13, desc[UR4][R12.64] ;  /* 0x000000040c0d7981 */ /* 0x000ea8000c1e1900 */
[----:B------:R-:W2:Y:S01]  /*0310*/  LDG.E R14, desc[UR4][R14.64] ;  /* 0x000000040e0e7981 */ /* 0x000ea2000c1e1900 */
[----:B0--3--:R-:W-:Y:S01]  /*0320*/  IMAD.WIDE R10, R3, 0x4, R4 ;  /* 0x00000004030a7825 */ /* 0x009fe200078e0204 */
[----:B------:R-:W-:Y:S02]  /*0330*/  IADD3 R2, PT, PT, R2, 0x1, RZ ;  /* 0x0000000102027810 */ /* 0x000fe40007ffe0ff */
[----:B------:R-:W-:-:S02]  /*0340*/  IADD3 R3, PT, PT, R0, R3, RZ ;  /* 0x0000000300037210 */ /* 0x000fc40007ffe0ff */
[----:B------:R-:W-:Y:S01]  /*0350*/  ISETP.NE.AND P0, PT, R2, RZ, PT ;  /* 0x000000ff0200720c */ /* 0x000fe20003f05270 */
[----:B--2---:R-:W-:-:S05]  /*0360*/  FADD R17, R14, R13 ;  /* 0x0000000d0e117221 */ /* 0x004fca0000000000 */
[----:B------:R3:W-:Y:S07]  /*0370*/  STG.E desc[UR4][R10.64], R17 ;  /* 0x000000110a007986 */ /* 0x0007ee000c101904 */
[----:B------:R-:W-:Y:S05]  /*0380*/  @P0 BRA `(.L_x_3) ;  /* 0xfffffffc00d40947 */ /* 0x000fea000383ffff */
.L_x_2:
[----:B------:R-:W-:Y:S05]  /*0390*/  BSYNC.RECONVERGENT B0 ;  /* 0x0000000000007941 */ /* 0x000fea0003800200 */
.L_x_1:
[----:B------:R-:W-:Y:S05]  /*03a0*/  @!P1 EXIT ;  /* 0x000000000000994d */ /* 0x000fea0003800000 */
.L_x_4:
[----:B------:R-:W3:Y:S08]  /*03b0*/  LDC.64 R4, c[0x0][0x380] ;  /* 0x0000e000ff047b82 */ /* 0x000ef00000000a00 */
[----:B------:R-:W0:Y:S01]  /*03c0*/  LDC.64 R6, c[0x0][0x388] ;  /* 0x0000e200ff067b82 */ /* 0x000e220000000a00 */
[----:B---3--:R-:W-:-:S07]  /*03d0*/  IMAD.WIDE R10, R3, 0x4, R4 ;  /* 0x00000004030a7825 */ /* 0x008fce00078e0204 */
[----:B------:R-:W1:Y:S01]  /*03e0*/  LDC.64 R4, c[0x0][0x390] ;  /* 0x0000e400ff047b82 */ /* 0x000e620000000a00 */
[----:B--2---:R-:W2:Y:S01]  /*03f0*/  LDG.E R2, desc[UR4][R10.64] ;  /* 0x000000040a027981 */ /* 0x004ea2000c1e1900 */
[----:B0-----:R-:W-:-:S05]  /*0400*/  IMAD.WIDE R12, R3, 0x4, R6 ;  /* 0x00000004030c7825 */ /* 0x001fca00078e0206 */
[----:B------:R-:W2:Y:S01]  /*0410*/  LDG.E R7, desc[UR4][R12.64] ;  /* 0x000000040c077981 */ /* 0x000ea2000c1e1900 */
[----:B-1----:R-:W-:-:S04]  /*0420*/  IMAD.WIDE R16, R3, 0x4, R4 ;  /* 0x0000000403107825 */ /* 0x002fc800078e0204 */
[----:B------:R-:W-:-:S04]  /*0430*/  IMAD.WIDE R4, R0, 0x4, R10 ;  /* 0x0000000400047825 */ /* 0x000fc800078e020a */
[----:B--2---:R-:W-:Y:S01]  /*0440*/  FADD R19, R2, R7 ;  /* 0x0000000702137221 */ /* 0x004fe20000000000 */
[----:B------:R-:W-:-:S04]  /*0450*/  IMAD.WIDE R6, R0, 0x4, R12 ;  /* 0x0000000400067825 */ /* 0x000fc800078e020c */
[----:B------:R0:W-:Y:S04]  /*0460*/  STG.E desc[UR4][R16.64], R19 ;  /* 0x0000001310007986 */ /* 0x0001e8000c101904 */
[----:B------:R-:W2:Y:S04]  /*0470*/  LDG.E R2, desc[UR4][R4.64] ;  /* 0x0000000404027981 */ /* 0x000ea8000c1e1900 */
[----:B------:R-:W2:Y:S01]  /*0480*/  LDG.E R15, desc[UR4][R6.64] ;  /* 0x00000004060f7981 */ /* 0x000ea2000c1e1900 */
[----:B------:R-:W-:-:S04]  /*0490*/  IMAD.WIDE R8, R0, 0x4, R16 ;  /* 0x0000000400087825 */ /* 0x000fc800078e0210 */
[----:B------:R-:W-:-:S04]  /*04a0*/  IMAD.WIDE R10, R0, 0x4, R4 ;  /* 0x00000004000a7825 */ /* 0x000fc800078e0204 */
[----:B------:R-:W-:-:S04]  /*04b0*/  IMAD.WIDE R12, R0, 0x4, R6 ;  /* 0x00000004000c7825 */ /* 0x000fc800078e0206 */
[----:B--2---:R-:W-:-:S05]  /*04c0*/  FADD R21, R2, R15 ;  /* 0x0000000f02157221 */ /* 0x004fca0000000000 */
        /* <DEDUP_REMOVED lines=8> */
[----:B------:R-:W1:Y:S04]  /*0550*/  LDG.E R4, desc[UR4][R4.64] ;  /* 0x0000000404047981 */ /* 0x000e68000c1e1900 */
[----:B------:R-:W1:Y:S01]  /*0560*/  LDG.E R7, desc[UR4][R6.64] ;  /* 0x0000000406077981 */ /* 0x000e62000c1e1900 */
[C---:B0-----:R-:W-:Y:S01]  /*0570*/  IMAD.WIDE R16, R0.reuse, 0x4, R14 ;  /* 0x0000000400107825 */ /* 0x041fe200078e020e */
[----:B------:R-:W-:-:S04]  /*0580*/  LEA R3, R0, R3, 0x2 ;  /* 0x0000000300037211 */ /* 0x000fc800078e10ff */
[----:B------:R-:W-:Y:S01]  /*0590*/  ISETP.GE.AND P0, PT, R3, UR6, PT ;  /* 0x0000000603007c0c */ /* 0x000fe2000bf06270 */
[----:B-1----:R-:W-:-:S05]  /*05a0*/  FADD R9, R4, R7 ;  /* 0x0000000704097221 */ /* 0x002fca0000000000 */
[----:B------:R2:W-:Y:S07]  /*05b0*/  STG.E desc[UR4][R16.64], R9 ;  /* 0x0000000910007986 */ /* 0x0005ee000c101904 */
[----:B------:R-:W-:Y:S05]  /*05c0*/  @!P0 BRA `(.L_x_4) ;  /* 0xfffffffc00788947 */ /* 0x000fea000383ffff */
[----:B------:R-:W-:Y:S05]  /*05d0*/  EXIT ;  /* 0x000000000000794d */ /* 0x000fea0003800000 */
.L_x_5:
        /* <DEDUP_REMOVED lines=10> */
.L_x_10:


//--------------------- .text._Z13volumeProcessPfiii --------------------------
	.section	.text._Z13volumeProcessPfiii,"ax",@progbits
	.align	128
        .global         _Z13volumeProcessPfiii
        .type           _Z13volumeProcessPfiii,@function
        .size           _Z13volumeProcessPfiii,(.L_x_11 - _Z13volumeProcessPfiii)
        .other          _Z13volumeProcessPfiii,@"STO_CUDA_ENTRY STV_DEFAULT"
_Z13volumeProcessPfiii:
.text._Z13volumeProcessPfiii:
[----:B------:R-:W-:Y:S01]  /*0000*/  LDC R1, c[0x0][0x37c] ;  /* 0x0000df00ff017b82 */ /* 0x000fe20000000800 */
[----:B------:R-:W0:Y:S07]  /*0010*/  S2R R5, SR_TID.Y ;  /* 0x0000000000057919 */ /* 0x000e2e0000002200 */
[----:B------:R-:W1:Y:S01]  /*0020*/  LDC R3, c[0x0][0x360] ;  /* 0x0000d800ff037b82 */ /* 0x000e620000000800 */
[----:B------:R-:W2:Y:S01]  /*0030*/  LDCU.64 UR8, c[0x0][0x388] ;  /* 0x00007100ff0877ac */ /* 0x000ea20008000a00 */
[----:B------:R-:W1:Y:S01]  /*0040*/  S2R R0, SR_TID.X ;  /* 0x0000000000007919 */ /* 0x000e620000002100 */
[----:B------:R-:W3:Y:S01]  /*0050*/  LDCU UR7, c[0x0][0x390] ;  /* 0x00007200ff0777ac */ /* 0x000ee20008000800 */
[----:B------:R-:W4:Y:S04]  /*0060*/  S2R R4, SR_TID.Z ;  /* 0x0000000000047919 */ /* 0x000f280000002300 */
[----:B------:R-:W0:Y:S08]  /*0070*/  S2UR UR5, SR_CTAID.Y ;  /* 0x00000000000579c3 */ /* 0x000e300000002600 */
[----:B------:R-:W0:Y:S08]  /*0080*/  LDC R2, c[0x0][0x364] ;  /* 0x0000d900ff027b82 */ /* 0x000e300000000800 */
[----:B------:R-:W1:Y:S08]  /*0090*/  S2UR UR4, SR_CTAID.X ;  /* 0x00000000000479c3 */ /* 0x000e700000002500 */
[----:B------:R-:W4:Y:S08]  /*00a0*/  S2UR UR6, SR_CTAID.Z ;  /* 0x00000000000679c3 */ /* 0x000f300000002700 */
[----:B------:R-:W4:Y:S01]  /*00b0*/  LDC R7, c[0x0][0x368] ;  /* 0x0000da00ff077b82 */ /* 0x000f220000000800 */
[----:B0-----:R-:W-:-:S05]  /*00c0*/  IMAD R5, R2, UR5, R5 ;  /* 0x0000000502057c24 */ /* 0x001fca000f8e0205 */
[----:B--2---:R-:W-:Y:S01]  /*00d0*/  ISETP.GE.AND P0, PT, R5, UR9, PT ;  /* 0x0000000905007c0c */ /* 0x004fe2000bf06270 */
[----:B-1----:R-:W-:-:S05]  /*00e0*/  IMAD R0, R3, UR4, R0 ;  /* 0x0000000403007c24 */ /* 0x002fca000f8e0200 */
[----:B------:R-:W-:Y:S01]  /*00f0*/  ISETP.GE.OR P0, PT, R0, UR8, P0 ;  /* 0x0000000800007c0c */ /* 0x000fe20008706670 */
[----:B----4-:R-:W-:-:S05]  /*0100*/  IMAD R4, R7, UR6, R4 ;  /* 0x0000000607047c24 */ /* 0x010fca000f8e0204 */
[----:B---3--:R-:W-:-:S13]  /*0110*/  ISETP.GE.OR P0, PT, R4, UR7, P0 ;  /* 0x0000000704007c0c */ /* 0x008fda0008706670 */
[----:B------:R-:W-:Y:S05]  /*0120*/  @P0 EXIT ;  /* 0x000000000000094d */ /* 0x000fea0003800000 */
[----:B------:R-:W0:Y:S01]  /*0130*/  LDC.64 R2, c[0x0][0x380] ;  /* 0x0000e000ff027b82 */ /* 0x000e220000000a00 */
[----:B------:R-:W1:Y:S01]  /*0140*/  LDCU.64 UR4, c[0x0][0x358] ;  /* 0x00006b00ff0477ac */ /* 0x000e620008000a00 */
[C-C-:B------:R-:W-:Y:S01]  /*0150*/  IMAD R7, R4.reuse, UR9, R5.reuse ;  /* 0x0000000904077c24 */ /* 0x140fe2000f8e0205 */
[----:B------:R-:W-:-:S03]  /*0160*/  IADD3 R4, PT, PT, R4, R0, R5 ;  /* 0x0000000004047210 */ /* 0x000fc60007ffe005 */
[----:B------:R-:W-:Y:S01]  /*0170*/  IMAD R7, R7, UR8, R0 ;  /* 0x0000000807077c24 */ /* 0x000fe2000f8e0200 */
[----:B------:R-:W-:-:S03]  /*0180*/  I2FP.F32.S32 R5, R4 ;  /* 0x0000000400057245 */ /* 0x000fc60000201400 */
[----:B0-----:R-:W-:-:S05]  /*0190*/  IMAD.WIDE R2, R7, 0x4, R2 ;  /* 0x0000000407027825 */ /* 0x001fca00078e0202 */
[----:B-1----:R-:W-:Y:S01]  /*01a0*/  STG.E desc[UR4][R2.64], R5 ;  /* 0x0000000502007986 */ /* 0x002fe2000c101904 */
[----:B------:R-:W-:Y:S05]  /*01b0*/  EXIT ;  /* 0x000000000000794d */ /* 0x000fea0003800000 */
.L_x_6:
        /* <DEDUP_REMOVED lines=12> */
.L_x_11:


//--------------------- .text._Z13matrixProcessPfiif --------------------------
	.section	.text._Z13matrixProcessPfiif,"ax",@progbits
	.align	128
        .global         _Z13matrixProcessPfiif
        .type           _Z13matrixProcessPfiif,@function
        .size           _Z13matrixProcessPfiif,(.L_x_12 - _Z13matrixProcessPfiif)
        .other          _Z13matrixProcessPfiif,@"STO_CUDA_ENTRY STV_DEFAULT"
_Z13matrixProcessPfiif:
.text._Z13matrixProcessPfiif:
[----:B------:R-:W-:Y:S01]  /*0000*/  LDC R1, c[0x0][0x37c] ;  /* 0x0000df00ff017b82 */ /* 0x000fe20000000800 */
[----:B------:R-:W0:Y:S07]  /*0010*/  S2R R2, SR_TID.Y ;  /* 0x0000000000027919 */ /* 0x000e2e0000002200 */
[----:B------:R-:W1:Y:S01]  /*0020*/  LDC R0, c[0x0][0x360] ;  /* 0x0000d800ff007b82 */ /* 0x000e620000000800 */
[----:B------:R-:W2:Y:S01]  /*0030*/  LDCU.64 UR6, c[0x0][0x388] ;  /* 0x00007100ff0677ac */ /* 0x000ea20008000a00 */
[----:B------:R-:W1:Y:S06]  /*0040*/  S2R R3, SR_TID.X ;  /* 0x0000000000037919 */ /* 0x000e6c0000002100 */
[----:B------:R-:W0:Y:S08]  /*0050*/  S2UR UR5, SR_CTAID.Y ;  /* 0x00000000000579c3 */ /* 0x000e300000002600 */
[----:B------:R-:W0:Y:S08]  /*0060*/  LDC R5, c[0x0][0x364] ;  /* 0x0000d900ff057b82 */ /* 0x000e300000000800 */
[----:B------:R-:W1:Y:S01]  /*0070*/  S2UR UR4, SR_CTAID.X ;  /* 0x00000000000479c3 */ /* 0x000e620000002500 */
[----:B0-----:R-:W-:-:S05]  /*0080*/  IMAD R5, R5, UR5, R2 ;  /* 0x0000000505057c24 */ /* 0x001fca000f8e0202 */
[----:B--2---:R-:W-:Y:S01]  /*0090*/  ISETP.GE.AND P0, PT, R5, UR7, PT ;  /* 0x0000000705007c0c */ /* 0x004fe2000bf06270 */
[----:B-1----:R-:W-:-:S05]  /*00a0*/  IMAD R0, R0, UR4, R3 ;  /* 0x0000000400007c24 */ /* 0x002fca000f8e0203 */
[----:B------:R-:W-:-:S13]  /*00b0*/  ISETP.GE.OR P0, PT, R0, UR6, P0 ;  /* 0x0000000600007c0c */ /* 0x000fda0008706670 */
[----:B------:R-:W-:Y:S05]  /*00c0*/  @P0 EXIT ;  /* 0x000000000000094d */ /* 0x000fea0003800000 */
[----:B------:R-:W0:Y:S01]  /*00d0*/  LDC.64 R2, c[0x0][0x380] ;  /* 0x0000e000ff027b82 */ /* 0x000e220000000a00 */
[----:B------:R-:W1:Y:S01]  /*00e0*/  LDCU UR7, c[0x0][0x390] ;  /* 0x00007200ff0777ac */ /* 0x000e620008000800 */
[----:B------:R-:W-:Y:S01]  /*00f0*/  IADD3 R4, PT, PT, R0, R5, RZ ;  /* 0x0000000500047210 */ /* 0x000fe20007ffe0ff */
[----:B------:R-:W-:Y:S01]  /*0100*/  IMAD R5, R5, UR6, R0 ;  /* 0x0000000605057c24 */ /* 0x000fe2000f8e0200 */
[----:B------:R-:W2:Y:S02]  /*0110*/  LDCU.64 UR4, c[0x0][0x358] ;  /* 0x00006b00ff0477ac */ /* 0x000ea40008000a00 */
[----:B------:R-:W-:Y:S01]  /*0120*/  I2FP.F32.S32 R4, R4 ;  /* 0x0000000400047245 */ /* 0x000fe20000201400 */
[----:B0-----:R-:W-:-:S04]  /*0130*/  IMAD.WIDE R2, R5, 0x4, R2 ;  /* 0x0000000405027825 */ /* 0x001fc800078e0202 */
[----:B-1----:R-:W-:-:S05]  /*0140*/  FMUL R5, R4, UR7 ;  /* 0x0000000704057c20 */ /* 0x002fca0008400000 */
[----:B--2---:R-:W-:Y:S01]  /*0150*/  STG.E desc[UR4][R2.64], R5 ;  /* 0x0000000502007986 */ /* 0x004fe2000c101904 */
[----:B------:R-:W-:Y:S05]  /*0160*/  EXIT ;  /* 0x000000000000794d */ /* 0x000fea0003800000 */
.L_x_7:
        /* <DEDUP_REMOVED lines=9> */
.L_x_12:


//--------------------- .text._Z7index2DPfii      --------------------------
	.section	.text._Z7index2DPfii,"ax",@progbits
	.align	128
        .global         _Z7index2DPfii
        .type           _Z7index2DPfii,@function
        .size           _Z7index2DPfii,(.L_x_13 - _Z7index2DPfii)
        .other          _Z7index2DPfii,@"STO_CUDA_ENTRY STV_DEFAULT"
_Z7index2DPfii:
.text._Z7index2DPfii:
[----:B------:R-:W-:Y:S01]  /*0000*/  LDC R1, c[0x0][0x37c] ;  /* 0x0000df00ff017b82 */ /* 0x000fe20000000800 */
[----:B------:R-:W0:Y:S07]  /*0010*/  S2R R0, SR_TID.X ;  /* 0x0000000000007919 */ /* 0x000e2e0000002100 */
[----:B------:R-:W0:Y:S01]  /*0020*/  S2UR UR4, SR_CTAID.X ;  /* 0x00000000000479c3 */ /* 0x000e220000002500 */
[----:B------:R-:W1:Y:S01]  /*0030*/  LDCU.64 UR6, c[0x0][0x388] ;  /* 0x00007100ff0677ac */ /* 0x000e620008000a00 */
[----:B------:R-:W1:Y:S06]  /*0040*/  S2R R7, SR_TID.Y ;  /* 0x0000000000077919 */ /* 0x000e6c0000002200 */
[----:B------:R-:W0:Y:S02]  /*0050*/  LDC R3, c[0x0][0x360] ;  /* 0x0000d800ff037b82 */ /* 0x000e240000000800 */
[----:B0-----:R-:W-:Y:S01]  /*0060*/  IMAD R0, R3, UR4, R0 ;  /* 0x0000000403007c24 */ /* 0x001fe2000f8e0200 */
[----:B-1----:R-:W-:-:S04]  /*0070*/  ISETP.GE.AND P0, PT, R7, UR7, PT ;  /* 0x0000000707007c0c */ /* 0x002fc8000bf06270 */
[----:B------:R-:W-:-:S13]  /*0080*/  ISETP.GE.OR P0, PT, R0, UR6, P0 ;  /* 0x0000000600007c0c */ /* 0x000fda0008706670 */
[----:B------:R-:W-:Y:S05]  /*0090*/  @P0 EXIT ;  /* 0x000000000000094d */ /* 0x000fea0003800000 */
[----:B------:R-:W0:Y:S01]  /*00a0*/  LDC.64 R2, c[0x0][0x380] ;  /* 0x0000e000ff027b82 */ /* 0x000e220000000a00 */
[----:B------:R-:W1:Y:S01]  /*00b0*/  LDCU.64 UR4, c[0x0][0x358] ;  /* 0x00006b00ff0477ac */ /* 0x000e620008000a00 */
[----:B------:R-:W-:Y:S01]  /*00c0*/  IMAD R5, R7, UR6, R0 ;  /* 0x0000000607057c24 */ /* 0x000fe2000f8e0200 */
[----:B------:R-:W-:-:S03]  /*00d0*/  IADD3 R0, PT, PT, R0, R7, RZ ;  /* 0x0000000700007210 */ /* 0x000fc60007ffe0ff */
[----:B0-----:R-:W-:Y:S01]  /*00e0*/  IMAD.WIDE R2, R5, 0x4, R2 ;  /* 0x0000000405027825 */ /* 0x001fe200078e0202 */
[----:B------:R-:W-:-:S05]  /*00f0*/  I2FP.F32.S32 R5, R0 ;  /* 0x0000000000057245 */ /* 0x000fca0000201400 */
[----:B-1----:R-:W-:Y:S01]  /*0100*/  STG.E desc[UR4][R2.64], R5 ;  /* 0x0000000502007986 */ /* 0x002fe2000c101904 */
[----:B------:R-:W-:Y:S05]  /*0110*/  EXIT ;  /* 0x000000000000794d */ /* 0x000fea0003800000 */
.L_x_8:
        /* <DEDUP_REMOVED lines=14> */
.L_x_13:


//--------------------- .nv.shared.reserved.0     --------------------------
	.section	.nv.shared.reserved.0,"aw",@nobits
	.weak		__nv_reservedSMEM_offset_0_alias
	.size		__nv_reservedSMEM_offset_0_alias, 0, 64
	.other		__nv_reservedSMEM_offset_0_alias,@"STO_CUDA_RESERVED_SHARED STV_DEFAULT"
__nv_reservedSMEM_offset_0_alias:
	.zero		0
	.zero		64


//--------------------- .nv.constant0._Z15extractDiagonalPfS_ii --------------------------
	.section	.nv.constant0._Z15extractDiagonalPfS_ii,"a",@progbits
	.sectionflags	@""
	.align	4
.nv.constant0._Z15extractDiagonalPfS_ii:
	.zero		920


//--------------------- .nv.constant0._Z13gridStrideAddPKfS0_Pfi --------------------------
	.section	.nv.constant0._Z13gridStrideAddPKfS0_Pfi,"a",@progbits
	.sectionflags	@""
	.align	4
.nv.constant0._Z13gridStrideAddPKfS0_Pfi:
	.zero		924


//--------------------- .nv.constant0._Z13volumeProcessPfiii --------------------------
	.section	.nv.constant0._Z13volumeProcessPfiii,"a",@progbits
	.sectionflags	@""
	.align	4
.nv.constant0._Z13volumeProcessPfiii:
	.zero		916


//--------------------- .nv.constant0._Z13matrixProcessPfiif --------------------------
	.section	.nv.constant0._Z13matrixProcessPfiif,"a",@progbits
	.sectionflags	@""
	.align	4
.nv.constant0._Z13matrixProcessPfiif:
	.zero		916


//--------------------- .nv.constant0._Z7index2DPfii --------------------------
	.section	.nv.constant0._Z7index2DPfii,"a",@progbits
	.sectionflags	@""
	.align	4
.nv.constant0._Z7index2DPfii:
	.zero		912


//--------------------- SYMBOLS --------------------------

	.type		.nv.reservedSmem.offset0,@object
	.size		.nv.reservedSmem.offset0,0x4
